	.headerflags	@"EF_CUDA_TEXMODE_UNIFIED EF_CUDA_64BIT_ADDRESS EF_CUDA_ACCELERATORS EF_CUDA_SM90 EF_CUDA_VIRTUAL_SM(EF_CUDA_SM90)"
	.elftype	@"ET_EXEC"


//--------------------- .nv.info                  --------------------------
	.section	.nv.info,"",@"SHT_CUDA_INFO"
	.align	4


	//----- nvinfo : EIATTR_REGCOUNT
	.align		4
        /*0000*/ 	.byte	0x04, 0x2f
        /*0002*/ 	.short	(.L_1 - .L_0)
	.align		4
.L_0:
        /*0004*/ 	.word	index@(triton_poi_fused_convolution_2)
        /*0008*/ 	.word	0x00000020


	//----- nvinfo : EIATTR_MIN_STACK_SIZE
	.align		4
.L_1:
        /*000c*/ 	.byte	0x04, 0x12
        /*000e*/ 	.short	(.L_3 - .L_2)
	.align		4
.L_2:
        /*0010*/ 	.word	index@(triton_poi_fused_convolution_2)
        /*0014*/ 	.word	0x00000000


	//----- nvinfo : EIATTR_FRAME_SIZE
	.align		4
.L_3:
        /*0018*/ 	.byte	0x04, 0x11
        /*001a*/ 	.short	(.L_5 - .L_4)
	.align		4
.L_4:
        /*001c*/ 	.word	index@(triton_poi_fused_convolution_2)
        /*0020*/ 	.word	0x00000000


	//----- nvinfo : EIATTR_MIN_STACK_SIZE
	.align		4
.L_5:
        /*0024*/ 	.byte	0x04, 0x12
        /*0026*/ 	.short	(.L_7 - .L_6)
	.align		4
.L_6:
        /*0028*/ 	.word	index@(triton_poi_fused_convolution_2)
        /*002c*/ 	.word	0x00000000
.L_7:


//--------------------- .nv.info.triton_poi_fused_convolution_2 --------------------------
	.section	.nv.info.triton_poi_fused_convolution_2,"",@"SHT_CUDA_INFO"
	.sectionflags	@""
	.align	4


	//----- nvinfo : EIATTR_CUDA_API_VERSION
	.align		4
        /*0000*/ 	.byte	0x04, 0x37
        /*0002*/ 	.short	(.L_9 - .L_8)
.L_8:
        /*0004*/ 	.word	0x0000007c


	//----- nvinfo : EIATTR_KPARAM_INFO
	.align		4
.L_9:
        /*0008*/ 	.byte	0x04, 0x17
        /*000a*/ 	.short	(.L_11 - .L_10)
.L_10:
        /*000c*/ 	.word	0x00000000
        /*0010*/ 	.short	0x0004
        /*0012*/ 	.short	0x001c
        /*0014*/ 	.byte	0x00, 0xf0, 0x11, 0x00


	//----- nvinfo : EIATTR_KPARAM_INFO
	.align		4
.L_11:
        /*0018*/ 	.byte	0x04, 0x17
        /*001a*/ 	.short	(.L_13 - .L_12)
.L_12:
        /*001c*/ 	.word	0x00000000
        /*0020*/ 	.short	0x0003
        /*0022*/ 	.short	0x0018
        /*0024*/ 	.byte	0x00, 0xf0, 0x11, 0x00


	//----- nvinfo : EIATTR_KPARAM_INFO
	.align		4
.L_13:
        /*0028*/ 	.byte	0x04, 0x17
        /*002a*/ 	.short	(.L_15 - .L_14)
.L_14:
        /*002c*/ 	.word	0x00000000
        /*0030*/ 	.short	0x0002
        /*0032*/ 	.short	0x0010
        /*0034*/ 	.byte	0x00, 0xf4, 0x21, 0x00


	//----- nvinfo : EIATTR_KPARAM_INFO
	.align		4
.L_15:
        /*0038*/ 	.byte	0x04, 0x17
        /*003a*/ 	.short	(.L_17 - .L_16)
.L_16:
        /*003c*/ 	.word	0x00000000
        /*0040*/ 	.short	0x0001
        /*0042*/ 	.short	0x0008
        /*0044*/ 	.byte	0x00, 0xf4, 0x21, 0x00


	//----- nvinfo : EIATTR_KPARAM_INFO
	.align		4
.L_17:
        /*0048*/ 	.byte	0x04, 0x17
        /*004a*/ 	.short	(.L_19 - .L_18)
.L_18:
        /*004c*/ 	.word	0x00000000
        /*0050*/ 	.short	0x0000
        /*0052*/ 	.short	0x0000
        /*0054*/ 	.byte	0x00, 0xf4, 0x21, 0x00


	//----- nvinfo : EIATTR_SPARSE_MMA_MASK
	.align		4
.L_19:
        /*0058*/ 	.byte	0x03, 0x50
        /*005a*/ 	.short	0x0000


	//----- nvinfo : EIATTR_MAXREG_COUNT
	.align		4
        /*005c*/ 	.byte	0x03, 0x1b
        /*005e*/ 	.short	0x00ff


	//----- nvinfo : EIATTR_EXIT_INSTR_OFFSETS
	.align		4
        /*0060*/ 	.byte	0x04, 0x1c
        /*0062*/ 	.short	(.L_21 - .L_20)


	//   ....[0]....
.L_20:
        /*0064*/ 	.word	0x00000950


	//   ....[1]....
        /*0068*/ 	.word	0x000009e0


	//----- nvinfo : EIATTR_REQNTID
	.align		4
.L_21:
        /*006c*/ 	.byte	0x04, 0x10
        /*006e*/ 	.short	(.L_23 - .L_22)
.L_22:
        /*0070*/ 	.word	0x00000100
        /*0074*/ 	.word	0x00000001
        /*0078*/ 	.word	0x00000001


	//----- nvinfo : EIATTR_CBANK_PARAM_SIZE
	.align		4
.L_23:
        /*007c*/ 	.byte	0x03, 0x19
        /*007e*/ 	.short	0x0020


	//----- nvinfo : EIATTR_PARAM_CBANK
	.align		4
        /*0080*/ 	.byte	0x04, 0x0a
        /*0082*/ 	.short	(.L_25 - .L_24)
	.align		4
.L_24:
        /*0084*/ 	.word	index@(.nv.constant0.triton_poi_fused_convolution_2)
        /*0088*/ 	.short	0x0210
        /*008a*/ 	.short	0x0020


	//----- nvinfo : EIATTR_SW_WAR
	.align		4
.L_25:
        /*008c*/ 	.byte	0x04, 0x36
        /*008e*/ 	.short	(.L_27 - .L_26)
.L_26:
        /*0090*/ 	.word	0x00000008
.L_27:


//--------------------- .nv.callgraph             --------------------------
	.section	.nv.callgraph,"",@"SHT_CUDA_CALLGRAPH"
	.align	4
	.sectionentsize	8
	.align		4
        /*0000*/ 	.word	0x00000000
	.align		4
        /*0004*/ 	.word	0xffffffff
	.align		4
        /*0008*/ 	.word	0x00000000
	.align		4
        /*000c*/ 	.word	0xfffffffe
	.align		4
        /*0010*/ 	.word	0x00000000
	.align		4
        /*0014*/ 	.word	0xfffffffd
	.align		4
        /*0018*/ 	.word	0x00000000
	.align		4
        /*001c*/ 	.word	0xfffffffc


//--------------------- .text.triton_poi_fused_convolution_2 --------------------------
	.section	.text.triton_poi_fused_convolution_2,"ax",@progbits
	.sectionflags	@"SHF_BARRIERS=1"
	.align	128
        .global         triton_poi_fused_convolution_2
        .type           triton_poi_fused_convolution_2,@function
        .size           triton_poi_fused_convolution_2,(.L_x_1 - triton_poi_fused_convolution_2)
        .other          triton_poi_fused_convolution_2,@"STO_CUDA_ENTRY STV_DEFAULT"
triton_poi_fused_convolution_2:
.text.triton_poi_fused_convolution_2:
[----:B------:R-:W0:Y:S01]  /*0000*/  LDC R1, c[0x0][0x28] ;  /* 0x00000a00ff017b82 */ /* 0x000e220000000800 */
[----:B------:R-:W1:Y:S07]  /*0010*/  S2R R21, SR_CTAID.Y ;  /* 0x0000000000157919 */ /* 0x000e6e0000002600 */
[----:B------:R-:W2:Y:S01]  /*0020*/  LDC.64 R4, c[0x0][0x218] ;  /* 0x00008600ff047b82 */ /* 0x000ea20000000a00 */
[----:B------:R-:W-:Y:S02]  /*0030*/  CS2R R12, SRZ ;  /* 0x00000000000c7805 */ /* 0x000fe4000001ff00 */
[----:B------:R-:W-:Y:S01]  /*0040*/  CS2R R14, SRZ ;  /* 0x00000000000e7805 */ /* 0x000fe2000001ff00 */
[----:B------:R-:W3:Y:S01]  /*0050*/  S2R R25, SR_TID.X ;  /* 0x0000000000197919 */ /* 0x000ee20000002100 */
[----:B------:R-:W-:Y:S01]  /*0060*/  ULDC.64 UR6, c[0x0][0x208] ;  /* 0x0000820000067ab9 */ /* 0x000fe20000000a00 */
[----:B------:R-:W4:Y:S02]  /*0070*/  S2R R7, SR_CTAID.X ;  /* 0x0000000000077919 */ /* 0x000f240000002500 */
[----:B------:R-:W5:Y:S01]  /*0080*/  LDC.64 R26, c[0x0][0x210] ;  /* 0x00008400ff1a7b82 */ /* 0x000f620000000a00 */
[----:B-1----:R-:W-:-:S02]  /*0090*/  IMAD.SHL.U32 R21, R21, 0x40, RZ ;  /* 0x0000004015157824 */ /* 0x002fc400078e00ff */
[----:B---3--:R-:W-:Y:S01]  /*00a0*/  IMAD.SHL.U32 R2, R25, 0x4, RZ ;  /* 0x0000000419027824 */ /* 0x008fe200078e00ff */
[----:B------:R-:W-:-:S04]  /*00b0*/  SHF.R.U32.HI R8, RZ, 0x4, R25 ;  /* 0x00000004ff087819 */ /* 0x000fc80000011619 */
[----:B------:R-:W-:-:S05]  /*00c0*/  LOP3.LUT R6, R21, 0x3c, R2, 0xf8, !PT ;  /* 0x0000003c15067812 */ /* 0x000fca00078ef802 */
[----:B------:R-:W-:-:S05]  /*00d0*/  IMAD.HI R0, R6, 0x2aaaaaab, RZ ;  /* 0x2aaaaaab06007827 */ /* 0x000fca00078e02ff */
[----:B------:R-:W-:-:S04]  /*00e0*/  SHF.R.U32.HI R3, RZ, 0x1f, R0 ;  /* 0x0000001fff037819 */ /* 0x000fc80000011600 */
[----:B------:R-:W-:Y:S01]  /*00f0*/  LEA.HI.SX32 R9, R0, R3, 0x19 ;  /* 0x0000000300097211 */ /* 0x000fe200078fcaff */
[----:B----4-:R-:W-:Y:S01]  /*0100*/  IMAD.SHL.U32 R3, R7, 0x40, RZ ;  /* 0x0000004007037824 */ /* 0x010fe200078e00ff */
[----:B------:R-:W-:-:S03]  /*0110*/  SGXT.U32 R0, R8, 0x4 ;  /* 0x000000040800781a */ /* 0x000fc60000000000 */
[----:B------:R-:W-:Y:S01]  /*0120*/  IMAD R6, R9, -0x300, R6 ;  /* 0xfffffd0009067824 */ /* 0x000fe200078e0206 */
[----:B------:R-:W-:-:S03]  /*0130*/  LOP3.LUT R7, R3, R0, RZ, 0xfc, !PT ;  /* 0x0000000003077212 */ /* 0x000fc600078efcff */
[----:B------:R-:W-:Y:S01]  /*0140*/  IMAD R8, R9, 0x30000, R6 ;  /* 0x0003000009087824 */ /* 0x000fe200078e0206 */
[----:B------:R-:W-:Y:S01]  /*0150*/  ISETP.GE.AND P0, PT, R7, 0x100, PT ;  /* 0x000001000700780c */ /* 0x000fe20003f06270 */
[----:B--2---:R-:W-:-:S04]  /*0160*/  IMAD.WIDE R4, R6, 0x4, R4 ;  /* 0x0000000406047825 */ /* 0x004fc800078e0204 */
[----:B------:R-:W-:Y:S02]  /*0170*/  IMAD R11, R7, 0x300, R8 ;  /* 0x00000300070b7824 */ /* 0x000fe400078e0208 */
[----:B------:R-:W2:Y:S02]  /*0180*/  LDG.E.EL.128 R4, desc[UR6][R4.64] ;  /* 0x0000000604047981 */ /* 0x000ea4000c2e1d00 */
[----:B-----5:R-:W-:-:S05]  /*0190*/  IMAD.WIDE R10, R11, 0x4, R26 ;  /* 0x000000040b0a7825 */ /* 0x020fca00078e021a */
[----:B------:R1:W2:Y:S01]  /*01a0*/  @!P0 LDG.E.EL.128 R12, desc[UR6][R10.64] ;  /* 0x000000060a0c8981 */ /* 0x0002a2000c2e1d00 */
[----:B------:R-:W3:Y:S01]  /*01b0*/  S2UR UR5, SR_CgaCtaId ;  /* 0x00000000000579c3 */ /* 0x000ee20000008800 */
[----:B------:R-:W-:Y:S01]  /*01c0*/  IMAD.SHL.U32 R9, R25, 0x100, RZ ;  /* 0x0000010019097824 */ /* 0x000fe200078e00ff */
[----:B------:R-:W-:Y:S01]  /*01d0*/  UMOV UR4, 0x400 ;  /* 0x0000040000047882 */ /* 0x000fe20000000000 */
[----:B------:R-:W-:-:S03]  /*01e0*/  SHF.R.U32.HI R22, RZ, 0x4, R25 ;  /* 0x00000004ff167819 */ /* 0x000fc60000011619 */
[----:B------:R-:W-:Y:S02]  /*01f0*/  LOP3.LUT R9, R9, 0xf00, RZ, 0xc0, !PT ;  /* 0x00000f0009097812 */ /* 0x000fe400078ec0ff */
[----:B------:R-:W-:Y:S02]  /*0200*/  SGXT.U32 R22, R22, 0x4 ;  /* 0x000000041616781a */ /* 0x000fe40000000000 */
[C---:B------:R-:W-:Y:S02]  /*0210*/  LOP3.LUT R16, R9.reuse, 0x40, RZ, 0xfc, !PT ;  /* 0x0000004009107812 */ /* 0x040fe400078efcff */
[C---:B-1----:R-:W-:Y:S02]  /*0220*/  LOP3.LUT R10, R9.reuse, 0x80, RZ, 0xfc, !PT ;  /* 0x00000080090a7812 */ /* 0x042fe400078efcff */
[C---:B------:R-:W-:Y:S02]  /*0230*/  LOP3.LUT R18, R9.reuse, 0xc0, RZ, 0xfc, !PT ;  /* 0x000000c009127812 */ /* 0x040fe400078efcff */
[----:B------:R-:W-:Y:S01]  /*0240*/  LOP3.LUT R22, R9, R22, RZ, 0xfc, !PT ;  /* 0x0000001609167212 */ /* 0x000fe200078efcff */
[----:B---3--:R-:W-:-:S06]  /*0250*/  UPRMT UR4, UR5, 0x654, UR4 ;  /* 0x0000065405047896 */ /* 0x008fcc0008000004 */
[----:B------:R-:W-:Y:S02]  /*0260*/  LEA.HI R17, R9, UR4, RZ, 0x1c ;  /* 0x0000000409117c11 */ /* 0x000fe4000f8fe0ff */
[----:B------:R-:W-:Y:S02]  /*0270*/  LEA.HI R23, R16, UR4, RZ, 0x1c ;  /* 0x0000000410177c11 */ /* 0x000fe4000f8fe0ff */
[----:B------:R-:W-:Y:S02]  /*0280*/  LEA.HI R11, R10, UR4, RZ, 0x1c ;  /* 0x000000040a0b7c11 */ /* 0x000fe4000f8fe0ff */
[----:B------:R-:W-:Y:S02]  /*0290*/  LOP3.LUT R9, R3, 0x10, R0, 0xfe, !PT ;  /* 0x0000001003097812 */ /* 0x000fe400078efe00 */
[----:B------:R-:W-:Y:S01]  /*02a0*/  LEA.HI R19, R18, UR4, RZ, 0x1c ;  /* 0x0000000412137c11 */ /* 0x000fe2000f8fe0ff */
[C---:B------:R-:W-:Y:S01]  /*02b0*/  IMAD R24, R22.reuse, 0x4, R17 ;  /* 0x0000000416187824 */ /* 0x040fe200078e0211 */
[----:B------:R-:W-:Y:S01]  /*02c0*/  ISETP.GE.AND P0, PT, R9, 0x100, PT ;  /* 0x000001000900780c */ /* 0x000fe20003f06270 */
[----:B------:R-:W-:-:S02]  /*02d0*/  IMAD R23, R22, 0x4, R23 ;  /* 0x0000000416177824 */ /* 0x000fc400078e0217 */
[C---:B------:R-:W-:Y:S01]  /*02e0*/  IMAD R20, R22.reuse, 0x4, R11 ;  /* 0x0000000416147824 */ /* 0x040fe200078e020b */
[----:B------:R-:W-:Y:S02]  /*02f0*/  LEA R22, R22, R19, 0x2 ;  /* 0x0000001316167211 */ /* 0x000fe400078e10ff */
[----:B------:R-:W-:Y:S02]  /*0300*/  LOP3.LUT R29, R3, 0x20, R0, 0xfe, !PT ;  /* 0x00000020031d7812 */ /* 0x000fe400078efe00 */
[----:B------:R-:W-:Y:S01]  /*0310*/  LOP3.LUT R19, R3, 0x30, R0, 0xfe, !PT ;  /* 0x0000003003137812 */ /* 0x000fe200078efe00 */
[--C-:B------:R-:W-:Y:S01]  /*0320*/  IMAD R17, R9, 0x300, R8.reuse ;  /* 0x0000030009117824 */ /* 0x100fe200078e0208 */
[C---:B------:R-:W-:Y:S01]  /*0330*/  ISETP.GE.AND P1, PT, R29.reuse, 0x100, PT ;  /* 0x000001001d00780c */ /* 0x040fe20003f26270 */
[--C-:B------:R-:W-:Y:S01]  /*0340*/  IMAD R29, R29, 0x300, R8.reuse ;  /* 0x000003001d1d7824 */ /* 0x100fe200078e0208 */
[C---:B------:R-:W-:Y:S01]  /*0350*/  ISETP.GE.AND P2, PT, R19.reuse, 0x100, PT ;  /* 0x000001001300780c */ /* 0x040fe20003f46270 */
[----:B------:R-:W-:Y:S01]  /*0360*/  IMAD R19, R19, 0x300, R8 ;  /* 0x0000030013137824 */ /* 0x000fe200078e0208 */
[----:B------:R-:W-:-:S02]  /*0370*/  CS2R R8, SRZ ;  /* 0x0000000000087805 */ /* 0x000fc4000001ff00 */
[----:B------:R-:W-:Y:S01]  /*0380*/  CS2R R10, SRZ ;  /* 0x00000000000a7805 */ /* 0x000fe2000001ff00 */
[----:B------:R-:W-:-:S05]  /*0390*/  IMAD.WIDE R16, R17, 0x4, R26 ;  /* 0x0000000411107825 */ /* 0x000fca00078e021a */
[----:B------:R1:W3:Y:S01]  /*03a0*/  @!P0 LDG.E.EL.128 R8, desc[UR6][R16.64] ;  /* 0x0000000610088981 */ /* 0x0002e2000c2e1d00 */
[----:B------:R-:W-:-:S04]  /*03b0*/  IMAD.WIDE R28, R29, 0x4, R26 ;  /* 0x000000041d1c7825 */ /* 0x000fc800078e021a */
[----:B------:R-:W-:-:S04]  /*03c0*/  IMAD.WIDE R26, R19, 0x4, R26 ;  /* 0x00000004131a7825 */ /* 0x000fc800078e021a */
[----:B--2---:R-:W-:Y:S01]  /*03d0*/  FADD R12, R4, R12 ;  /* 0x0000000c040c7221 */ /* 0x004fe20000000000 */
[----:B------:R-:W-:Y:S01]  /*03e0*/  FADD R18, R5, R13 ;  /* 0x0000000d05127221 */ /* 0x000fe20000000000 */
[----:B-1----:R-:W-:Y:S01]  /*03f0*/  FADD R17, R6, R14 ;  /* 0x0000000e06117221 */ /* 0x002fe20000000000 */
[----:B------:R-:W-:Y:S02]  /*0400*/  FADD R15, R7, R15 ;  /* 0x0000000f070f7221 */ /* 0x000fe40000000000 */
[----:B------:R1:W-:Y:S04]  /*0410*/  STS [R24], R12 ;  /* 0x0000000c18007388 */ /* 0x0003e80000000800 */
[----:B------:R2:W-:Y:S04]  /*0420*/  STS [R23+0x100], R18 ;  /* 0x0001001217007388 */ /* 0x0005e80000000800 */
[----:B------:R4:W-:Y:S01]  /*0430*/  STS [R20+0x200], R17 ;  /* 0x0002001114007388 */ /* 0x0009e20000000800 */
[----:B-1----:R-:W-:-:S03]  /*0440*/  CS2R R12, SRZ ;  /* 0x00000000000c7805 */ /* 0x002fc6000001ff00 */
[----:B------:R1:W-:Y:S01]  /*0450*/  STS [R22+0x300], R15 ;  /* 0x0003000f16007388 */ /* 0x0003e20000000800 */
[----:B--2---:R-:W-:Y:S02]  /*0460*/  CS2R R18, SRZ ;  /* 0x0000000000127805 */ /* 0x004fe4000001ff00 */
[----:B----4-:R-:W-:Y:S02]  /*0470*/  CS2R R16, SRZ ;  /* 0x0000000000107805 */ /* 0x010fe4000001ff00 */
[----:B-1----:R-:W-:-:S04]  /*0480*/  CS2R R14, SRZ ;  /* 0x00000000000e7805 */ /* 0x002fc8000001ff00 */
[----:B------:R-:W2:Y:S04]  /*0490*/  @!P2 LDG.E.EL.128 R16, desc[UR6][R26.64] ;  /* 0x000000061a10a981 */ /* 0x000ea8000c2e1d00 */
[----:B------:R-:W4:Y:S01]  /*04a0*/  @!P1 LDG.E.EL.128 R12, desc[UR6][R28.64] ;  /* 0x000000061c0c9981 */ /* 0x000f22000c2e1d00 */
[----:B---3--:R-:W-:-:S05]  /*04b0*/  FADD R8, R4, R8 ;  /* 0x0000000804087221 */ /* 0x008fca0000000000 */
[----:B------:R1:W-:Y:S02]  /*04c0*/  STS [R24+0x40], R8 ;  /* 0x0000400818007388 */ /* 0x0003e40000000800 */
[----:B-1----:R-:W1:Y:S01]  /*04d0*/  S2R R8, SR_TID.X ;  /* 0x0000000000087919 */ /* 0x002e620000002100 */
[----:B------:R-:W-:Y:S01]  /*04e0*/  FADD R9, R5, R9 ;  /* 0x0000000905097221 */ /* 0x000fe20000000000 */
[----:B------:R-:W-:Y:S01]  /*04f0*/  FADD R10, R6, R10 ;  /* 0x0000000a060a7221 */ /* 0x000fe20000000000 */
[----:B------:R-:W-:-:S03]  /*0500*/  FADD R11, R7, R11 ;  /* 0x0000000b070b7221 */ /* 0x000fc60000000000 */
[----:B------:R2:W-:Y:S04]  /*0510*/  STS [R23+0x140], R9 ;  /* 0x0001400917007388 */ /* 0x0005e80000000800 */
[----:B------:R-:W-:Y:S04]  /*0520*/  STS [R20+0x240], R10 ;  /* 0x0002400a14007388 */ /* 0x000fe80000000800 */
[----:B------:R3:W-:Y:S01]  /*0530*/  STS [R22+0x340], R11 ;  /* 0x0003400b16007388 */ /* 0x0007e20000000800 */
[----:B------:R-:W-:Y:S01]  /*0540*/  SHF.R.U32.HI R25, RZ, 0x2, R25 ;  /* 0x00000002ff197819 */ /* 0x000fe20000011619 */
[----:B-1----:R-:W-:-:S03]  /*0550*/  IMAD.SHL.U32 R8, R8, 0x4, RZ ;  /* 0x0000000408087824 */ /* 0x002fc600078e00ff */
[----:B------:R-:W-:-:S05]  /*0560*/  LOP3.LUT R25, R25, 0x3c, RZ, 0xc0, !PT ;  /* 0x0000003c19197812 */ /* 0x000fca00078ec0ff */
[----:B------:R-:W-:Y:S01]  /*0570*/  VIADD R25, R25, UR4 ;  /* 0x0000000419197c36 */ /* 0x000fe20008000000 */
[----:B------:R-:W-:Y:S02]  /*0580*/  LOP3.LUT R2, R3, 0x3c, R2, 0xf8, !PT ;  /* 0x0000003c03027812 */ /* 0x000fe400078ef802 */
[----:B------:R-:W-:Y:S02]  /*0590*/  LOP3.LUT R3, R21, R0, RZ, 0xfc, !PT ;  /* 0x0000000015037212 */ /* 0x000fe400078efcff */
[----:B------:R-:W-:-:S03]  /*05a0*/  ISETP.GE.AND P0, PT, R2, 0x100, PT ;  /* 0x000001000200780c */ /* 0x000fc60003f06270 */
[----:B------:R-:W-:Y:S02]  /*05b0*/  IMAD R3, R3, 0x100, R2 ;  /* 0x0000010003037824 */ /* 0x000fe400078e0202 */
[C---:B--2---:R-:W-:Y:S01]  /*05c0*/  FADD R9, R4.reuse, R16 ;  /* 0x0000001004097221 */ /* 0x044fe20000000000 */
[----:B----4-:R-:W-:Y:S01]  /*05d0*/  FADD R29, R4, R12 ;  /* 0x0000000c041d7221 */ /* 0x010fe20000000000 */
[----:B------:R-:W-:Y:S01]  /*05e0*/  FADD R12, R5, R13 ;  /* 0x0000000d050c7221 */ /* 0x000fe20000000000 */
[C---:B------:R-:W-:Y:S01]  /*05f0*/  FADD R13, R6.reuse, R14 ;  /* 0x0000000e060d7221 */ /* 0x040fe20000000000 */
[----:B------:R-:W-:Y:S01]  /*0600*/  FADD R15, R7, R15 ;  /* 0x0000000f070f7221 */ /* 0x000fe20000000000 */
[----:B------:R-:W-:Y:S01]  /*0610*/  FADD R4, R5, R17 ;  /* 0x0000001105047221 */ /* 0x000fe20000000000 */
[----:B------:R-:W-:Y:S01]  /*0620*/  STS [R24+0x80], R29 ;  /* 0x0000801d18007388 */ /* 0x000fe20000000800 */
[----:B---3--:R-:W-:Y:S01]  /*0630*/  FADD R11, R6, R18 ;  /* 0x00000012060b7221 */ /* 0x008fe20000000000 */
[----:B------:R-:W-:-:S02]  /*0640*/  FADD R19, R7, R19 ;  /* 0x0000001307137221 */ /* 0x000fc40000000000 */
[----:B------:R-:W-:Y:S04]  /*0650*/  STS [R23+0x180], R12 ;  /* 0x0001800c17007388 */ /* 0x000fe80000000800 */
[----:B------:R-:W-:Y:S04]  /*0660*/  STS [R20+0x280], R13 ;  /* 0x0002800d14007388 */ /* 0x000fe80000000800 */
[----:B------:R-:W-:Y:S01]  /*0670*/  STS [R22+0x380], R15 ;  /* 0x0003800f16007388 */ /* 0x000fe20000000800 */
[----:B------:R-:W-:-:S03]  /*0680*/  LOP3.LUT R16, R8, 0x3fc, RZ, 0xc0, !PT ;  /* 0x000003fc08107812 */ /* 0x000fc600078ec0ff */
[----:B------:R-:W-:Y:S04]  /*0690*/  STS [R24+0xc0], R9 ;  /* 0x0000c00918007388 */ /* 0x000fe80000000800 */
[----:B------:R-:W-:Y:S04]  /*06a0*/  STS [R23+0x1c0], R4 ;  /* 0x0001c00417007388 */ /* 0x000fe80000000800 */
[----:B------:R-:W-:Y:S04]  /*06b0*/  STS [R20+0x2c0], R11 ;  /* 0x0002c00b14007388 */ /* 0x000fe80000000800 */
[----:B------:R1:W-:Y:S01]  /*06c0*/  STS [R22+0x3c0], R19 ;  /* 0x0003c01316007388 */ /* 0x0003e20000000800 */
[----:B------:R-:W-:-:S02]  /*06d0*/  LOP3.LUT R5, R16, 0x400, RZ, 0xfc, !PT ;  /* 0x0000040010057812 */ /* 0x000fc400078efcff */
[----:B------:R-:W-:Y:S02]  /*06e0*/  LOP3.LUT R6, R16, 0x800, RZ, 0xfc, !PT ;  /* 0x0000080010067812 */ /* 0x000fe400078efcff */
[----:B------:R-:W-:Y:S02]  /*06f0*/  SHF.R.U32.HI R5, RZ, 0x4, R5 ;  /* 0x00000004ff057819 */ /* 0x000fe40000011605 */
[----:B------:R-:W-:Y:S02]  /*0700*/  SHF.R.U32.HI R6, RZ, 0x4, R6 ;  /* 0x00000004ff067819 */ /* 0x000fe40000011606 */
[----:B------:R-:W-:Y:S01]  /*0710*/  LOP3.LUT R5, R5, 0x7c, RZ, 0xc0, !PT ;  /* 0x0000007c05057812 */ /* 0x000fe200078ec0ff */
[----:B-1----:R-:W1:Y:S01]  /*0720*/  LDC.64 R18, c[0x0][0x220] ;  /* 0x00008800ff127b82 */ /* 0x002e620000000a00 */
[----:B------:R-:W-:-:S03]  /*0730*/  LOP3.LUT R6, R6, 0xbc, RZ, 0xc0, !PT ;  /* 0x000000bc06067812 */ /* 0x000fc600078ec0ff */
[----:B------:R-:W-:Y:S02]  /*0740*/  VIADD R5, R5, UR4 ;  /* 0x0000000405057c36 */ /* 0x000fe40008000000 */
[----:B------:R-:W-:Y:S01]  /*0750*/  VIADD R7, R6, UR4 ;  /* 0x0000000406077c36 */ /* 0x000fe20008000000 */
[C---:B------:R-:W-:Y:S01]  /*0760*/  LEA R25, R16.reuse, R25, 0x2 ;  /* 0x0000001910197211 */ /* 0x040fe200078e10ff */
[----:B------:R-:W-:Y:S01]  /*0770*/  BAR.SYNC.DEFER_BLOCKING 0x0 ;  /* 0x0000000000007b1d */ /* 0x000fe20000010000 */
[C---:B------:R-:W-:Y:S02]  /*0780*/  IMAD R24, R16.reuse, 0x4, R5 ;  /* 0x0000000410187824 */ /* 0x040fe400078e0205 */
[----:B------:R-:W-:-:S03]  /*0790*/  IMAD R26, R16, 0x4, R7 ;  /* 0x00000004101a7824 */ /* 0x000fc600078e0207 */
[----:B------:R-:W-:Y:S04]  /*07a0*/  LDS R4, [R25] ;  /* 0x0000000019047984 */ /* 0x000fe80000000800 */
[----:B------:R-:W-:Y:S04]  /*07b0*/  LDS R5, [R25+0x4] ;  /* 0x0000040019057984 */ /* 0x000fe80000000800 */
[----:B------:R-:W-:Y:S04]  /*07c0*/  LDS R6, [R25+0x8] ;  /* 0x0000080019067984 */ /* 0x000fe80000000800 */
[----:B------:R-:W2:Y:S04]  /*07d0*/  LDS R7, [R25+0xc] ;  /* 0x00000c0019077984 */ /* 0x000ea80000000800 */
[----:B------:R-:W-:Y:S04]  /*07e0*/  LDS R8, [R24+0x1000] ;  /* 0x0010000018087984 */ /* 0x000fe80000000800 */
[----:B------:R-:W-:Y:S04]  /*07f0*/  LDS R9, [R24+0x1004] ;  /* 0x0010040018097984 */ /* 0x000fe80000000800 */
[----:B------:R-:W-:Y:S04]  /*0800*/  LDS R10, [R24+0x1008] ;  /* 0x00100800180a7984 */ /* 0x000fe80000000800 */
[----:B------:R3:W4:Y:S04]  /*0810*/  LDS R11, [R24+0x100c] ;  /* 0x00100c00180b7984 */ /* 0x0007280000000800 */
[----:B------:R-:W-:Y:S04]  /*0820*/  LDS R12, [R26+0x2000] ;  /* 0x002000001a0c7984 */ /* 0x000fe80000000800 */
[----:B------:R-:W-:Y:S04]  /*0830*/  LDS R13, [R26+0x2004] ;  /* 0x002004001a0d7984 */ /* 0x000fe80000000800 */
[----:B------:R-:W-:Y:S04]  /*0840*/  LDS R14, [R26+0x2008] ;  /* 0x002008001a0e7984 */ /* 0x000fe80000000800 */
[----:B------:R5:W4:Y:S01]  /*0850*/  LDS R15, [R26+0x200c] ;  /* 0x00200c001a0f7984 */ /* 0x000b220000000800 */
[----:B------:R-:W-:-:S02]  /*0860*/  LOP3.LUT R17, R21, 0x10, R0, 0xfe, !PT ;  /* 0x0000001015117812 */ /* 0x000fc400078efe00 */
[----:B------:R-:W-:Y:S02]  /*0870*/  LOP3.LUT R20, R16, 0xc00, RZ, 0xfc, !PT ;  /* 0x00000c0010147812 */ /* 0x000fe400078efcff */
[----:B------:R-:W-:Y:S01]  /*0880*/  LOP3.LUT R23, R21, 0x20, R0, 0xfe, !PT ;  /* 0x0000002015177812 */ /* 0x000fe200078efe00 */
[----:B------:R-:W-:Y:S01]  /*0890*/  IMAD R17, R17, 0x100, R2 ;  /* 0x0000010011117824 */ /* 0x000fe200078e0202 */
[----:B------:R-:W-:Y:S02]  /*08a0*/  SHF.R.U32.HI R20, RZ, 0x4, R20 ;  /* 0x00000004ff147819 */ /* 0x000fe40000011614 */
[----:B------:R-:W-:Y:S01]  /*08b0*/  LEA R27, R23, R2, 0x8 ;  /* 0x00000002171b7211 */ /* 0x000fe200078e40ff */
[----:B-1----:R-:W-:Y:S01]  /*08c0*/  IMAD.WIDE R22, R3, 0x4, R18 ;  /* 0x0000000403167825 */ /* 0x002fe200078e0212 */
[----:B------:R-:W-:-:S03]  /*08d0*/  LOP3.LUT R20, R20, 0xfc, RZ, 0xc0, !PT ;  /* 0x000000fc14147812 */ /* 0x000fc600078ec0ff */
[--C-:B---3--:R-:W-:Y:S01]  /*08e0*/  IMAD.WIDE R24, R17, 0x4, R18.reuse ;  /* 0x0000000411187825 */ /* 0x108fe200078e0212 */
[----:B--2---:R1:W-:Y:S03]  /*08f0*/  @!P0 STG.E.128 desc[UR6][R22.64], R4 ;  /* 0x0000000416008986 */ /* 0x0043e6000c101d06 */
[----:B-----5:R-:W-:-:S04]  /*0900*/  IMAD.WIDE R26, R27, 0x4, R18 ;  /* 0x000000041b1a7825 */ /* 0x020fc800078e0212 */
[----:B------:R-:W-:Y:S01]  /*0910*/  VIADD R3, R20, UR4 ;  /* 0x0000000414037c36 */ /* 0x000fe20008000000 */
[----:B----4-:R1:W-:Y:S03]  /*0920*/  @!P0 STG.E.128 desc[UR6][R24.64], R8 ;  /* 0x0000000818008986 */ /* 0x0103e6000c101d06 */
[----:B------:R-:W-:Y:S01]  /*0930*/  IMAD R3, R16, 0x4, R3 ;  /* 0x0000000410037824 */ /* 0x000fe200078e0203 */
[----:B0-----:R1:W-:Y:S01]  /*0940*/  @!P0 STG.E.128 desc[UR6][R26.64], R12 ;  /* 0x0000000c1a008986 */ /* 0x0013e2000c101d06 */
[----:B------:R-:W-:Y:S05]  /*0950*/  @P0 EXIT ;  /* 0x000000000000094d */ /* 0x000fea0003800000 */
[----:B-1----:R-:W-:Y:S01]  /*0960*/  LDS R4, [R3+0x3000] ;  /* 0x0030000003047984 */ /* 0x002fe20000000800 */
[----:B------:R-:W-:-:S03]  /*0970*/  LOP3.LUT R21, R21, 0x30, R0, 0xfe, !PT ;  /* 0x0000003015157812 */ /* 0x000fc600078efe00 */
[----:B------:R-:W-:Y:S02]  /*0980*/  LDS R5, [R3+0x3004] ;  /* 0x0030040003057984 */ /* 0x000fe40000000800 */
[----:B------:R-:W-:Y:S02]  /*0990*/  IMAD R21, R21, 0x100, R2 ;  /* 0x0000010015157824 */ /* 0x000fe400078e0202 */
[----:B------:R-:W-:Y:S02]  /*09a0*/  LDS R6, [R3+0x3008] ;  /* 0x0030080003067984 */ /* 0x000fe40000000800 */
[----:B------:R-:W-:Y:S02]  /*09b0*/  IMAD.WIDE R18, R21, 0x4, R18 ;  /* 0x0000000415127825 */ /* 0x000fe400078e0212 */
[----:B------:R-:W0:Y:S04]  /*09c0*/  LDS R7, [R3+0x300c] ;  /* 0x00300c0003077984 */ /* 0x000e280000000800 */
[----:B0-----:R-:W-:Y:S01]  /*09d0*/  STG.E.128 desc[UR6][R18.64], R4 ;  /* 0x0000000412007986 */ /* 0x001fe2000c101d06 */
[----:B------:R-:W-:Y:S05]  /*09e0*/  EXIT ;  /* 0x000000000000794d */ /* 0x000fea0003800000 */
.L_x_0:
[----:B------:R-:W-:-:S00]  /*09f0*/  BRA `(.L_x_0) ;  /* 0xfffffffc00fc7947 */ /* 0x000fc0000383ffff */
[----:B------:R-:W-:-:S00]  /*0a00*/  NOP ;  /* 0x0000000000007918 */ /* 0x000fc00000000000 */
[----:B------:R-:W-:-:S00]  /*0a10*/  NOP ;  /* 0x0000000000007918 */ /* 0x000fc00000000000 */
[----:B------:R-:W-:-:S00]  /*0a20*/  NOP ;  /* 0x0000000000007918 */ /* 0x000fc00000000000 */
[----:B------:R-:W-:-:S00]  /*0a30*/  NOP ;  /* 0x0000000000007918 */ /* 0x000fc00000000000 */
[----:B------:R-:W-:-:S00]  /*0a40*/  NOP ;  /* 0x0000000000007918 */ /* 0x000fc00000000000 */
[----:B------:R-:W-:-:S00]  /*0a50*/  NOP ;  /* 0x0000000000007918 */ /* 0x000fc00000000000 */
[----:B------:R-:W-:-:S00]  /*0a60*/  NOP ;  /* 0x0000000000007918 */ /* 0x000fc00000000000 */
[----:B------:R-:W-:-:S00]  /*0a70*/  NOP ;  /* 0x0000000000007918 */ /* 0x000fc00000000000 */
.L_x_1:


//--------------------- .nv.shared.triton_poi_fused_convolution_2 --------------------------
	.section	.nv.shared.triton_poi_fused_convolution_2,"aw",@nobits
	.sectionflags	@""
	.align	16
	.zero		1024


//--------------------- .nv.constant0.triton_poi_fused_convolution_2 --------------------------
	.section	.nv.constant0.triton_poi_fused_convolution_2,"a",@progbits
	.sectionflags	@""
	.align	4
.nv.constant0.triton_poi_fused_convolution_2:
	.zero		560
